//
// Generated by NVIDIA NVVM Compiler
//
// Compiler Build ID: CL-36424714
// Cuda compilation tools, release 13.0, V13.0.88
// Based on NVVM 20.0.0
//

.version 9.0
.target sm_100
.address_size 64

	// .globl	_Z3sumPdS_
.global .align 8 .b8 d_z[80];
// _ZZ3sumPdS_E13__shared__s_x has been demoted
// _ZZ3sumPdS_E14__shared__s_x2 has been demoted
// _ZZ3sumPdS_E13__shared__s_y has been demoted
// _ZZ3sumPdS_E14__shared__s_xy has been demoted

.visible .entry _Z3sumPdS_(
	.param .u64 .ptr .align 1 _Z3sumPdS__param_0,
	.param .u64 .ptr .align 1 _Z3sumPdS__param_1
)
{
	.reg .pred 	%p<50>;
	.reg .b32 	%r<103>;
	.reg .b64 	%rd<9>;
	.reg .b64 	%fd<88>;
	// demoted variable
	.shared .align 8 .b8 _ZZ3sumPdS_E13__shared__s_x[1024];
	// demoted variable
	.shared .align 8 .b8 _ZZ3sumPdS_E14__shared__s_x2[1024];
	// demoted variable
	.shared .align 8 .b8 _ZZ3sumPdS_E13__shared__s_y[1024];
	// demoted variable
	.shared .align 8 .b8 _ZZ3sumPdS_E14__shared__s_xy[1024];
	ld.param.u64 	%rd1, [_Z3sumPdS__param_0];
	ld.param.u64 	%rd2, [_Z3sumPdS__param_1];
	mov.u32 	%r1, %tid.x;
	mov.u32 	%r10, %ctaid.x;
	mov.u32 	%r102, %ntid.x;
	mad.lo.s32 	%r3, %r10, %r102, %r1;
	setp.gt.s32 	%p1, %r3, 99999;
	mov.f64 	%fd86, 0d0000000000000000;
	@%p1 bra 	$L__BB0_2;
	cvta.to.global.u64 	%rd3, %rd1;
	mul.wide.s32 	%rd4, %r3, 8;
	add.s64 	%rd5, %rd3, %rd4;
	ld.global.f64 	%fd86, [%rd5];
$L__BB0_2:
	setp.gt.s32 	%p2, %r3, 99999;
	setp.lt.s32 	%p3, %r3, 100000;
	shl.b32 	%r11, %r1, 3;
	mov.u32 	%r12, _ZZ3sumPdS_E13__shared__s_x;
	add.s32 	%r4, %r12, %r11;
	st.shared.f64 	[%r4], %fd86;
	mul.f64 	%fd11, %fd86, %fd86;
	selp.f64 	%fd12, %fd11, 0d0000000000000000, %p3;
	mov.u32 	%r13, _ZZ3sumPdS_E14__shared__s_x2;
	add.s32 	%r5, %r13, %r11;
	st.shared.f64 	[%r5], %fd12;
	mov.f64 	%fd87, 0d0000000000000000;
	@%p2 bra 	$L__BB0_4;
	cvta.to.global.u64 	%rd6, %rd2;
	mul.wide.s32 	%rd7, %r3, 8;
	add.s64 	%rd8, %rd6, %rd7;
	ld.global.f64 	%fd87, [%rd8];
$L__BB0_4:
	setp.lt.s32 	%p4, %r3, 100000;
	mov.u32 	%r15, _ZZ3sumPdS_E13__shared__s_y;
	add.s32 	%r6, %r15, %r11;
	st.shared.f64 	[%r6], %fd87;
	mul.f64 	%fd13, %fd86, %fd87;
	selp.f64 	%fd14, %fd13, 0d0000000000000000, %p4;
	mov.u32 	%r16, _ZZ3sumPdS_E14__shared__s_xy;
	add.s32 	%r7, %r16, %r11;
	st.shared.f64 	[%r7], %fd14;
	bar.sync 	0;
	setp.lt.u32 	%p5, %r102, 64;
	@%p5 bra 	$L__BB0_8;
$L__BB0_5:
	shr.u32 	%r9, %r102, 1;
	setp.ge.u32 	%p6, %r1, %r9;
	@%p6 bra 	$L__BB0_7;
	shl.b32 	%r17, %r9, 3;
	add.s32 	%r18, %r4, %r17;
	ld.shared.f64 	%fd15, [%r18];
	ld.shared.f64 	%fd16, [%r4];
	add.f64 	%fd17, %fd15, %fd16;
	st.shared.f64 	[%r4], %fd17;
	add.s32 	%r19, %r6, %r17;
	ld.shared.f64 	%fd18, [%r19];
	ld.shared.f64 	%fd19, [%r6];
	add.f64 	%fd20, %fd18, %fd19;
	st.shared.f64 	[%r6], %fd20;
	add.s32 	%r20, %r5, %r17;
	ld.shared.f64 	%fd21, [%r20];
	ld.shared.f64 	%fd22, [%r5];
	add.f64 	%fd23, %fd21, %fd22;
	st.shared.f64 	[%r5], %fd23;
	add.s32 	%r21, %r7, %r17;
	ld.shared.f64 	%fd24, [%r21];
	ld.shared.f64 	%fd25, [%r7];
	add.f64 	%fd26, %fd24, %fd25;
	st.shared.f64 	[%r7], %fd26;
$L__BB0_7:
	bar.sync 	0;
	setp.gt.u32 	%p7, %r102, 127;
	mov.u32 	%r102, %r9;
	@%p7 bra 	$L__BB0_5;
$L__BB0_8:
	ld.shared.f64 	%fd33, [%r7];
	ld.shared.f64 	%fd31, [%r5];
	ld.shared.f64 	%fd29, [%r4];
	ld.shared.f64 	%fd27, [%r6];
	// begin inline asm
	mov.b64 {%r22,%r23}, %fd27;
	// end inline asm
	shfl.sync.down.b32	%r25|%p8, %r23, 16, 31, -1;
	shfl.sync.down.b32	%r24|%p9, %r22, 16, 31, -1;
	// begin inline asm
	mov.b64 %fd28, {%r24,%r25};
	// end inline asm
	add.f64 	%fd35, %fd27, %fd28;
	// begin inline asm
	mov.b64 {%r26,%r27}, %fd29;
	// end inline asm
	shfl.sync.down.b32	%r29|%p10, %r27, 16, 31, -1;
	shfl.sync.down.b32	%r28|%p11, %r26, 16, 31, -1;
	// begin inline asm
	mov.b64 %fd30, {%r28,%r29};
	// end inline asm
	add.f64 	%fd37, %fd29, %fd30;
	// begin inline asm
	mov.b64 {%r30,%r31}, %fd31;
	// end inline asm
	shfl.sync.down.b32	%r33|%p12, %r31, 16, 31, -1;
	shfl.sync.down.b32	%r32|%p13, %r30, 16, 31, -1;
	// begin inline asm
	mov.b64 %fd32, {%r32,%r33};
	// end inline asm
	add.f64 	%fd39, %fd31, %fd32;
	// begin inline asm
	mov.b64 {%r34,%r35}, %fd33;
	// end inline asm
	shfl.sync.down.b32	%r37|%p14, %r35, 16, 31, -1;
	shfl.sync.down.b32	%r36|%p15, %r34, 16, 31, -1;
	// begin inline asm
	mov.b64 %fd34, {%r36,%r37};
	// end inline asm
	add.f64 	%fd41, %fd33, %fd34;
	// begin inline asm
	mov.b64 {%r38,%r39}, %fd35;
	// end inline asm
	shfl.sync.down.b32	%r41|%p16, %r39, 8, 31, -1;
	shfl.sync.down.b32	%r40|%p17, %r38, 8, 31, -1;
	// begin inline asm
	mov.b64 %fd36, {%r40,%r41};
	// end inline asm
	add.f64 	%fd43, %fd35, %fd36;
	// begin inline asm
	mov.b64 {%r42,%r43}, %fd37;
	// end inline asm
	shfl.sync.down.b32	%r45|%p18, %r43, 8, 31, -1;
	shfl.sync.down.b32	%r44|%p19, %r42, 8, 31, -1;
	// begin inline asm
	mov.b64 %fd38, {%r44,%r45};
	// end inline asm
	add.f64 	%fd45, %fd37, %fd38;
	// begin inline asm
	mov.b64 {%r46,%r47}, %fd39;
	// end inline asm
	shfl.sync.down.b32	%r49|%p20, %r47, 8, 31, -1;
	shfl.sync.down.b32	%r48|%p21, %r46, 8, 31, -1;
	// begin inline asm
	mov.b64 %fd40, {%r48,%r49};
	// end inline asm
	add.f64 	%fd47, %fd39, %fd40;
	// begin inline asm
	mov.b64 {%r50,%r51}, %fd41;
	// end inline asm
	shfl.sync.down.b32	%r53|%p22, %r51, 8, 31, -1;
	shfl.sync.down.b32	%r52|%p23, %r50, 8, 31, -1;
	// begin inline asm
	mov.b64 %fd42, {%r52,%r53};
	// end inline asm
	add.f64 	%fd49, %fd41, %fd42;
	// begin inline asm
	mov.b64 {%r54,%r55}, %fd43;
	// end inline asm
	shfl.sync.down.b32	%r57|%p24, %r55, 4, 31, -1;
	shfl.sync.down.b32	%r56|%p25, %r54, 4, 31, -1;
	// begin inline asm
	mov.b64 %fd44, {%r56,%r57};
	// end inline asm
	add.f64 	%fd51, %fd43, %fd44;
	// begin inline asm
	mov.b64 {%r58,%r59}, %fd45;
	// end inline asm
	shfl.sync.down.b32	%r61|%p26, %r59, 4, 31, -1;
	shfl.sync.down.b32	%r60|%p27, %r58, 4, 31, -1;
	// begin inline asm
	mov.b64 %fd46, {%r60,%r61};
	// end inline asm
	add.f64 	%fd53, %fd45, %fd46;
	// begin inline asm
	mov.b64 {%r62,%r63}, %fd47;
	// end inline asm
	shfl.sync.down.b32	%r65|%p28, %r63, 4, 31, -1;
	shfl.sync.down.b32	%r64|%p29, %r62, 4, 31, -1;
	// begin inline asm
	mov.b64 %fd48, {%r64,%r65};
	// end inline asm
	add.f64 	%fd55, %fd47, %fd48;
	// begin inline asm
	mov.b64 {%r66,%r67}, %fd49;
	// end inline asm
	shfl.sync.down.b32	%r69|%p30, %r67, 4, 31, -1;
	shfl.sync.down.b32	%r68|%p31, %r66, 4, 31, -1;
	// begin inline asm
	mov.b64 %fd50, {%r68,%r69};
	// end inline asm
	add.f64 	%fd57, %fd49, %fd50;
	// begin inline asm
	mov.b64 {%r70,%r71}, %fd51;
	// end inline asm
	shfl.sync.down.b32	%r73|%p32, %r71, 2, 31, -1;
	shfl.sync.down.b32	%r72|%p33, %r70, 2, 31, -1;
	// begin inline asm
	mov.b64 %fd52, {%r72,%r73};
	// end inline asm
	add.f64 	%fd59, %fd51, %fd52;
	// begin inline asm
	mov.b64 {%r74,%r75}, %fd53;
	// end inline asm
	shfl.sync.down.b32	%r77|%p34, %r75, 2, 31, -1;
	shfl.sync.down.b32	%r76|%p35, %r74, 2, 31, -1;
	// begin inline asm
	mov.b64 %fd54, {%r76,%r77};
	// end inline asm
	add.f64 	%fd61, %fd53, %fd54;
	// begin inline asm
	mov.b64 {%r78,%r79}, %fd55;
	// end inline asm
	shfl.sync.down.b32	%r81|%p36, %r79, 2, 31, -1;
	shfl.sync.down.b32	%r80|%p37, %r78, 2, 31, -1;
	// begin inline asm
	mov.b64 %fd56, {%r80,%r81};
	// end inline asm
	add.f64 	%fd63, %fd55, %fd56;
	// begin inline asm
	mov.b64 {%r82,%r83}, %fd57;
	// end inline asm
	shfl.sync.down.b32	%r85|%p38, %r83, 2, 31, -1;
	shfl.sync.down.b32	%r84|%p39, %r82, 2, 31, -1;
	// begin inline asm
	mov.b64 %fd58, {%r84,%r85};
	// end inline asm
	add.f64 	%fd65, %fd57, %fd58;
	// begin inline asm
	mov.b64 {%r86,%r87}, %fd59;
	// end inline asm
	shfl.sync.down.b32	%r89|%p40, %r87, 1, 31, -1;
	shfl.sync.down.b32	%r88|%p41, %r86, 1, 31, -1;
	// begin inline asm
	mov.b64 %fd60, {%r88,%r89};
	// end inline asm
	add.f64 	%fd5, %fd59, %fd60;
	// begin inline asm
	mov.b64 {%r90,%r91}, %fd61;
	// end inline asm
	shfl.sync.down.b32	%r93|%p42, %r91, 1, 31, -1;
	shfl.sync.down.b32	%r92|%p43, %r90, 1, 31, -1;
	// begin inline asm
	mov.b64 %fd62, {%r92,%r93};
	// end inline asm
	add.f64 	%fd6, %fd61, %fd62;
	// begin inline asm
	mov.b64 {%r94,%r95}, %fd63;
	// end inline asm
	shfl.sync.down.b32	%r97|%p44, %r95, 1, 31, -1;
	shfl.sync.down.b32	%r96|%p45, %r94, 1, 31, -1;
	// begin inline asm
	mov.b64 %fd64, {%r96,%r97};
	// end inline asm
	add.f64 	%fd7, %fd63, %fd64;
	// begin inline asm
	mov.b64 {%r98,%r99}, %fd65;
	// end inline asm
	shfl.sync.down.b32	%r101|%p46, %r99, 1, 31, -1;
	shfl.sync.down.b32	%r100|%p47, %r98, 1, 31, -1;
	// begin inline asm
	mov.b64 %fd66, {%r100,%r101};
	// end inline asm
	add.f64 	%fd8, %fd65, %fd66;
	setp.ne.s32 	%p48, %r1, 0;
	@%p48 bra 	$L__BB0_10;
	atom.global.add.f64 	%fd67, [d_z], %fd6;
	atom.global.add.f64 	%fd68, [d_z+8], %fd5;
	atom.global.add.f64 	%fd69, [d_z+16], %fd7;
	atom.global.add.f64 	%fd70, [d_z+24], %fd8;
$L__BB0_10:
	setp.ne.s32 	%p49, %r3, 0;
	@%p49 bra 	$L__BB0_12;
	ld.global.f64 	%fd71, [d_z+24];
	ld.global.f64 	%fd72, [d_z];
	ld.global.f64 	%fd73, [d_z+8];
	mul.f64 	%fd74, %fd72, %fd73;
	div.rn.f64 	%fd75, %fd74, 0d40F86A0000000000;
	sub.f64 	%fd76, %fd71, %fd75;
	ld.global.f64 	%fd77, [d_z+16];
	mul.f64 	%fd78, %fd72, %fd72;
	div.rn.f64 	%fd79, %fd78, 0d40F86A0000000000;
	sub.f64 	%fd80, %fd77, %fd79;
	div.rn.f64 	%fd81, %fd76, %fd80;
	st.global.f64 	[d_z+32], %fd81;
	div.rn.f64 	%fd82, %fd73, 0d40F86A0000000000;
	div.rn.f64 	%fd83, %fd72, 0d40F86A0000000000;
	mul.f64 	%fd84, %fd81, %fd83;
	sub.f64 	%fd85, %fd82, %fd84;
	st.global.f64 	[d_z+40], %fd85;
$L__BB0_12:
	ret;

}


// ===== COMPILED SASS (sm_100) =====

	.target	sm_100

	.elftype	@"ET_EXEC"


//--------------------- .note.nv.tkinfo           --------------------------
	.section	.note.nv.tkinfo,"",@"SHT_NOTE"
	.sectionflags	@"SHF_NOTE_NV_TKINFO"
	.tkinfo
        /*0018*/ 	.word	0x00000002
        /*0030*/ 	.string	""
        /*0030*/ 	.string	"ptxas"
        /*0030*/ 	.string	"Cuda compilation tools, release 13.0, V13.0.88"
        /*0030*/ 	.string	"Build cuda_13.0.r13.0/compiler.36424714_0"
        /*0030*/ 	.string	"-arch sm_100 -m 64 "



//--------------------- .note.nv.cuinfo           --------------------------
	.section	.note.nv.cuinfo,"",@"SHT_NOTE"
	.sectionflags	@"SHF_NOTE_NV_CUINFO"
        /*0018*/ 	.short	0x0002
        /*001a*/ 	.short	0x0064
        /*001c*/ 	.short	0x0082
	.zero		2


//--------------------- .nv.info                  --------------------------
	.section	.nv.info,"",@"SHT_CUDA_INFO"
	.align	4


	//----- nvinfo : EIATTR_REGCOUNT
	.align		4
        /*0000*/ 	.byte	0x04, 0x2f
        /*0002*/ 	.short	(.L_2 - .L_1)
	.align		4
.L_1:
        /*0004*/ 	.word	index@(_Z3sumPdS_)
        /*0008*/ 	.word	0x0000001e


	//----- nvinfo : EIATTR_FRAME_SIZE
	.align		4
.L_2:
        /*000c*/ 	.byte	0x04, 0x11
        /*000e*/ 	.short	(.L_4 - .L_3)
	.align		4
.L_3:
        /*0010*/ 	.word	index@($__internal_0_$__cuda_sm20_div_rn_f64_full)
        /*0014*/ 	.word	0x00000000


	//----- nvinfo : EIATTR_FRAME_SIZE
	.align		4
.L_4:
        /*0018*/ 	.byte	0x04, 0x11
        /*001a*/ 	.short	(.L_6 - .L_5)
	.align		4
.L_5:
        /*001c*/ 	.word	index@(_Z3sumPdS_)
        /*0020*/ 	.word	0x00000000


	//----- nvinfo : EIATTR_MIN_STACK_SIZE
	.align		4
.L_6:
        /*0024*/ 	.byte	0x04, 0x12
        /*0026*/ 	.short	(.L_8 - .L_7)
	.align		4
.L_7:
        /*0028*/ 	.word	index@(_Z3sumPdS_)
        /*002c*/ 	.word	0x00000000
.L_8:


//--------------------- .nv.compat                --------------------------
	.section	.nv.compat,"",@"SHT_CUDA_COMPAT_INFO"
	.align	4
        /*0000*/ 	.byte	0x02, 0x09, 0x00, 0x00, 0x02, 0x02, 0x01, 0x00, 0x02, 0x05, 0x05, 0x00, 0x03, 0x07, 0x01, 0x01
        /*0010*/ 	.byte	0x02, 0x03, 0x00, 0x00, 0x02, 0x06, 0x01, 0x00, 0x04, 0x0b, 0x08, 0x00, 0x01, 0x00, 0x00, 0x00
        /*0020*/ 	.byte	0x00, 0x00, 0x00, 0x00


//--------------------- .nv.info._Z3sumPdS_       --------------------------
	.section	.nv.info._Z3sumPdS_,"",@"SHT_CUDA_INFO"
	.sectionflags	@""
	.align	4


	//----- nvinfo : EIATTR_CUDA_API_VERSION
	.align		4
        /*0000*/ 	.byte	0x04, 0x37
        /*0002*/ 	.short	(.L_10 - .L_9)
.L_9:
        /*0004*/ 	.word	0x00000082


	//----- nvinfo : EIATTR_KPARAM_INFO
	.align		4
.L_10:
        /*0008*/ 	.byte	0x04, 0x17
        /*000a*/ 	.short	(.L_12 - .L_11)
.L_11:
        /*000c*/ 	.word	0x00000000
        /*0010*/ 	.short	0x0001
        /*0012*/ 	.short	0x0008
        /*0014*/ 	.byte	0x00, 0xf5, 0x21, 0x00


	//----- nvinfo : EIATTR_KPARAM_INFO
	.align		4
.L_12:
        /*0018*/ 	.byte	0x04, 0x17
        /*001a*/ 	.short	(.L_14 - .L_13)
.L_13:
        /*001c*/ 	.word	0x00000000
        /*0020*/ 	.short	0x0000
        /*0022*/ 	.short	0x0000
        /*0024*/ 	.byte	0x00, 0xf5, 0x21, 0x00


	//----- nvinfo : EIATTR_SPARSE_MMA_MASK
	.align		4
.L_14:
        /*0028*/ 	.byte	0x03, 0x50
        /*002a*/ 	.short	0x0000


	//----- nvinfo : EIATTR_MAXREG_COUNT
	.align		4
        /*002c*/ 	.byte	0x03, 0x1b
        /*002e*/ 	.short	0x00ff


	//----- nvinfo : EIATTR_NUM_BARRIERS
	.align		4
        /*0030*/ 	.byte	0x02, 0x4c
        /*0032*/ 	.byte	0x01
	.zero		1


	//----- nvinfo : EIATTR_MERCURY_ISA_VERSION
	.align		4
        /*0034*/ 	.byte	0x03, 0x5f
        /*0036*/ 	.short	0x0101


	//----- nvinfo : EIATTR_COOP_GROUP_MASK_REGIDS
	.align		4
        /*0038*/ 	.byte	0x04, 0x29
        /*003a*/ 	.short	(.L_16 - .L_15)


	//   ....[0]....
.L_15:
        /*003c*/ 	.word	0xffffffff


	//   ....[1]....
        /*0040*/ 	.word	0xffffffff


	//   ....[2]....
        /*0044*/ 	.word	0xffffffff


	//   ....[3]....
        /*0048*/ 	.word	0xffffffff


	//   ....[4]....
        /*004c*/ 	.word	0xffffffff


	//   ....[5]....
        /*0050*/ 	.word	0xffffffff


	//   ....[6]....
        /*0054*/ 	.word	0xffffffff


	//   ....[7]....
        /*0058*/ 	.word	0xffffffff


	//   ....[8]....
        /*005c*/ 	.word	0xffffffff


	//   ....[9]....
        /*0060*/ 	.word	0xffffffff


	//   ....[10]....
        /*0064*/ 	.word	0xffffffff


	//   ....[11]....
        /*0068*/ 	.word	0xffffffff


	//   ....[12]....
        /*006c*/ 	.word	0xffffffff


	//   ....[13]....
        /*0070*/ 	.word	0xffffffff


	//   ....[14]....
        /*0074*/ 	.word	0xffffffff


	//   ....[15]....
        /*0078*/ 	.word	0xffffffff


	//   ....[16]....
        /*007c*/ 	.word	0xffffffff


	//   ....[17]....
        /*0080*/ 	.word	0xffffffff


	//   ....[18]....
        /*0084*/ 	.word	0xffffffff


	//   ....[19]....
        /*0088*/ 	.word	0xffffffff


	//   ....[20]....
        /*008c*/ 	.word	0xffffffff


	//   ....[21]....
        /*0090*/ 	.word	0xffffffff


	//   ....[22]....
        /*0094*/ 	.word	0xffffffff


	//   ....[23]....
        /*0098*/ 	.word	0xffffffff


	//   ....[24]....
        /*009c*/ 	.word	0xffffffff


	//   ....[25]....
        /*00a0*/ 	.word	0xffffffff


	//   ....[26]....
        /*00a4*/ 	.word	0xffffffff


	//   ....[27]....
        /*00a8*/ 	.word	0xffffffff


	//   ....[28]....
        /*00ac*/ 	.word	0xffffffff


	//   ....[29]....
        /*00b0*/ 	.word	0xffffffff


	//   ....[30]....
        /*00b4*/ 	.word	0xffffffff


	//   ....[31]....
        /*00b8*/ 	.word	0xffffffff


	//   ....[32]....
        /*00bc*/ 	.word	0xffffffff


	//   ....[33]....
        /*00c0*/ 	.word	0xffffffff


	//   ....[34]....
        /*00c4*/ 	.word	0xffffffff


	//   ....[35]....
        /*00c8*/ 	.word	0xffffffff


	//   ....[36]....
        /*00cc*/ 	.word	0xffffffff


	//   ....[37]....
        /*00d0*/ 	.word	0xffffffff


	//   ....[38]....
        /*00d4*/ 	.word	0xffffffff


	//   ....[39]....
        /*00d8*/ 	.word	0xffffffff


	//----- nvinfo : EIATTR_COOP_GROUP_INSTR_OFFSETS
	.align		4
.L_16:
        /*00dc*/ 	.byte	0x04, 0x28
        /*00de*/ 	.short	(.L_18 - .L_17)


	//   ....[0]....
.L_17:
        /*00e0*/ 	.word	0x000004e0


	//   ....[1]....
        /*00e4*/ 	.word	0x000004f0


	//   ....[2]....
        /*00e8*/ 	.word	0x00000500


	//   ....[3]....
        /*00ec*/ 	.word	0x00000510


	//   ....[4]....
        /*00f0*/ 	.word	0x00000520


	//   ....[5]....
        /*00f4*/ 	.word	0x00000530


	//   ....[6]....
        /*00f8*/ 	.word	0x00000540


	//   ....[7]....
        /*00fc*/ 	.word	0x00000550


	//   ....[8]....
        /*0100*/ 	.word	0x00000580


	//   ....[9]....
        /*0104*/ 	.word	0x00000590


	//   ....[10]....
        /*0108*/ 	.word	0x000005b0


	//   ....[11]....
        /*010c*/ 	.word	0x000005c0


	//   ....[12]....
        /*0110*/ 	.word	0x000005e0


	//   ....[13]....
        /*0114*/ 	.word	0x000005f0


	//   ....[14]....
        /*0118*/ 	.word	0x00000600


	//   ....[15]....
        /*011c*/ 	.word	0x00000610


	//   ....[16]....
        /*0120*/ 	.word	0x00000640


	//   ....[17]....
        /*0124*/ 	.word	0x00000650


	//   ....[18]....
        /*0128*/ 	.word	0x00000670


	//   ....[19]....
        /*012c*/ 	.word	0x00000680


	//   ....[20]....
        /*0130*/ 	.word	0x000006a0


	//   ....[21]....
        /*0134*/ 	.word	0x000006b0


	//   ....[22]....
        /*0138*/ 	.word	0x000006c0


	//   ....[23]....
        /*013c*/ 	.word	0x000006d0


	//   ....[24]....
        /*0140*/ 	.word	0x00000700


	//   ....[25]....
        /*0144*/ 	.word	0x00000710


	//   ....[26]....
        /*0148*/ 	.word	0x00000730


	//   ....[27]....
        /*014c*/ 	.word	0x00000740


	//   ....[28]....
        /*0150*/ 	.word	0x00000760


	//   ....[29]....
        /*0154*/ 	.word	0x00000770


	//   ....[30]....
        /*0158*/ 	.word	0x00000780


	//   ....[31]....
        /*015c*/ 	.word	0x00000790


	//   ....[32]....
        /*0160*/ 	.word	0x000007c0


	//   ....[33]....
        /*0164*/ 	.word	0x000007d0


	//   ....[34]....
        /*0168*/ 	.word	0x000007f0


	//   ....[35]....
        /*016c*/ 	.word	0x00000800


	//   ....[36]....
        /*0170*/ 	.word	0x00000820


	//   ....[37]....
        /*0174*/ 	.word	0x00000830


	//   ....[38]....
        /*0178*/ 	.word	0x00000840


	//   ....[39]....
        /*017c*/ 	.word	0x00000850


	//----- nvinfo : EIATTR_VRC_CTA_INIT_COUNT
	.align		4
.L_18:
        /*0180*/ 	.byte	0x02, 0x4a
	.zero		1
	.zero		1


	//----- nvinfo : EIATTR_EXIT_INSTR_OFFSETS
	.align		4
        /*0184*/ 	.byte	0x04, 0x1c
        /*0186*/ 	.short	(.L_20 - .L_19)


	//   ....[0]....
.L_19:
        /*0188*/ 	.word	0x00000990


	//   ....[1]....
        /*018c*/ 	.word	0x00001170


	//----- nvinfo : EIATTR_CRS_STACK_SIZE
	.align		4
.L_20:
        /*0190*/ 	.byte	0x04, 0x1e
        /*0192*/ 	.short	(.L_22 - .L_21)
.L_21:
        /*0194*/ 	.word	0x00000000


	//----- nvinfo : EIATTR_CBANK_PARAM_SIZE
	.align		4
.L_22:
        /*0198*/ 	.byte	0x03, 0x19
        /*019a*/ 	.short	0x0010


	//----- nvinfo : EIATTR_PARAM_CBANK
	.align		4
        /*019c*/ 	.byte	0x04, 0x0a
        /*019e*/ 	.short	(.L_24 - .L_23)
	.align		4
.L_23:
        /*01a0*/ 	.word	index@(.nv.constant0._Z3sumPdS_)
        /*01a4*/ 	.short	0x0380
        /*01a6*/ 	.short	0x0010


	//----- nvinfo : EIATTR_SW_WAR
	.align		4
.L_24:
        /*01a8*/ 	.byte	0x04, 0x36
        /*01aa*/ 	.short	(.L_26 - .L_25)
.L_25:
        /*01ac*/ 	.word	0x00000008
.L_26:


//--------------------- .nv.callgraph             --------------------------
	.section	.nv.callgraph,"",@"SHT_CUDA_CALLGRAPH"
	.align	4
	.sectionentsize	8
	.align		4
        /*0000*/ 	.word	0x00000000
	.align		4
        /*0004*/ 	.word	0xffffffff
	.align		4
        /*0008*/ 	.word	0x00000000
	.align		4
        /*000c*/ 	.word	0xfffffffe
	.align		4
        /*0010*/ 	.word	0x00000000
	.align		4
        /*0014*/ 	.word	0xfffffffd
	.align		4
        /*0018*/ 	.word	0x00000000
	.align		4
        /*001c*/ 	.word	0xfffffffc


//--------------------- .nv.constant4             --------------------------
	.section	.nv.constant4,"a",@progbits
	.align	8
	.align		8
.nv.constant4:
        /*0000*/ 	.dword	d_z


//--------------------- .text._Z3sumPdS_          --------------------------
	.section	.text._Z3sumPdS_,"ax",@progbits
	.align	128
        .global         _Z3sumPdS_
        .type           _Z3sumPdS_,@function
        .size           _Z3sumPdS_,(.L_x_17 - _Z3sumPdS_)
        .other          _Z3sumPdS_,@"STO_CUDA_ENTRY STV_DEFAULT"
_Z3sumPdS_:
.text._Z3sumPdS_:
[----:B------:R-:W-:Y:S01]  /*0000*/  LDC R1, c[0x0][0x37c] ;  /* 0x0000df00ff017b82 */ /* 0x000fe20000000800 */
[----:B------:R-:W0:Y:S07]  /*0010*/  S2R R0, SR_TID.X ;  /* 0x0000000000007919 */ /* 0x000e2e0000002100 */
[----:B------:R-:W0:Y:S01]  /*0020*/  S2UR UR4, SR_CTAID.X ;  /* 0x00000000000479c3 */ /* 0x000e220000002500 */
[----:B------:R-:W1:Y:S01]  /*0030*/  LDCU.64 UR10, c[0x0][0x358] ;  /* 0x00006b00ff0a77ac */ /* 0x000e620008000a00 */
[----:B------:R-:W-:-:S02]  /*0040*/  CS2R R10, SRZ ;  /* 0x00000000000a7805 */ /* 0x000fc4000001ff00 */
[----:B------:R-:W-:-:S04]  /*0050*/  CS2R R8, SRZ ;  /* 0x0000000000087805 */ /* 0x000fc8000001ff00 */
[----:B------:R-:W0:Y:S02]  /*0060*/  LDC R3, c[0x0][0x360] ;  /* 0x0000d800ff037b82 */ /* 0x000e240000000800 */
[----:B0-----:R-:W-:-:S05]  /*0070*/  IMAD R2, R3, UR4, R0 ;  /* 0x0000000403027c24 */ /* 0x001fca000f8e0200 */
[----:B------:R-:W-:-:S13]  /*0080*/  ISETP.GT.AND P0, PT, R2, 0x1869f, PT ;  /* 0x0001869f0200780c */ /* 0x000fda0003f04270 */
[----:B------:R-:W0:Y:S08]  /*0090*/  @!P0 LDC.64 R6, c[0x0][0x380] ;  /* 0x0000e000ff068b82 */ /* 0x000e300000000a00 */
[----:B------:R-:W2:Y:S01]  /*00a0*/  @!P0 LDC.64 R14, c[0x0][0x388] ;  /* 0x0000e200ff0e8b82 */ /* 0x000ea20000000a00 */
[----:B0-----:R-:W-:-:S05]  /*00b0*/  @!P0 IMAD.WIDE R6, R2, 0x8, R6 ;  /* 0x0000000802068825 */ /* 0x001fca00078e0206 */
[----:B-1----:R0:W3:Y:S01]  /*00c0*/  @!P0 LDG.E.64 R10, desc[UR10][R6.64] ;  /* 0x0000000a060a8981 */ /* 0x0020e2000c1e1b00 */
[----:B--2---:R-:W-:-:S05]  /*00d0*/  @!P0 IMAD.WIDE R14, R2, 0x8, R14 ;  /* 0x00000008020e8825 */ /* 0x004fca00078e020e */
[----:B------:R-:W2:Y:S01]  /*00e0*/  @!P0 LDG.E.64 R8, desc[UR10][R14.64] ;  /* 0x0000000a0e088981 */ /* 0x000ea2000c1e1b00 */
[----:B------:R-:W1:Y:S01]  /*00f0*/  S2UR UR7, SR_CgaCtaId ;  /* 0x00000000000779c3 */ /* 0x000e620000008800 */
[----:B------:R-:W-:Y:S01]  /*0100*/  UMOV UR4, 0x400 ;  /* 0x0000040000047882 */ /* 0x000fe20000000000 */
[----:B------:R-:W-:Y:S01]  /*0110*/  ISETP.GE.AND P0, PT, R2, 0x186a0, PT ;  /* 0x000186a00200780c */ /* 0x000fe20003f06270 */
[----:B------:R-:W-:Y:S02]  /*0120*/  UIADD3 UR5, UPT, UPT, UR4, 0x400, URZ ;  /* 0x0000040004057890 */ /* 0x000fe4000fffe0ff */
[----:B------:R-:W-:Y:S02]  /*0130*/  UIADD3 UR6, UPT, UPT, UR4, 0x800, URZ ;  /* 0x0000080004067890 */ /* 0x000fe4000fffe0ff */
[----:B-1----:R-:W-:Y:S02]  /*0140*/  ULEA UR8, UR7, UR4, 0x18 ;  /* 0x0000000407087291 */ /* 0x002fe4000f8ec0ff */
[----:B------:R-:W-:-:S02]  /*0150*/  UIADD3 UR4, UPT, UPT, UR4, 0xc00, URZ ;  /* 0x00000c0004047890 */ /* 0x000fc4000fffe0ff */
[----:B------:R-:W-:Y:S02]  /*0160*/  ULEA UR5, UR7, UR5, 0x18 ;  /* 0x0000000507057291 */ /* 0x000fe4000f8ec0ff */
[----:B------:R-:W-:Y:S02]  /*0170*/  ULEA UR6, UR7, UR6, 0x18 ;  /* 0x0000000607067291 */ /* 0x000fe4000f8ec0ff */
[----:B------:R-:W-:Y:S01]  /*0180*/  ULEA UR4, UR7, UR4, 0x18 ;  /* 0x0000000407047291 */ /* 0x000fe2000f8ec0ff */
[C---:B------:R-:W-:Y:S02]  /*0190*/  LEA R4, R0.reuse, UR8, 0x3 ;  /* 0x0000000800047c11 */ /* 0x040fe4000f8e18ff */
[C---:B------:R-:W-:Y:S02]  /*01a0*/  LEA R5, R0.reuse, UR5, 0x3 ;  /* 0x0000000500057c11 */ /* 0x040fe4000f8e18ff */
[C---:B0-----:R-:W-:Y:S02]  /*01b0*/  LEA R6, R0.reuse, UR6, 0x3 ;  /* 0x0000000600067c11 */ /* 0x041fe4000f8e18ff */
[----:B------:R-:W-:Y:S01]  /*01c0*/  LEA R7, R0, UR4, 0x3 ;  /* 0x0000000400077c11 */ /* 0x000fe2000f8e18ff */
[----:B---3--:R-:W-:-:S02]  /*01d0*/  DMUL R12, R10, R10 ;  /* 0x0000000a0a0c7228 */ /* 0x008fc40000000000 */
[----:B--2---:R-:W-:-:S08]  /*01e0*/  DMUL R16, R8, R10 ;  /* 0x0000000a08107228 */ /* 0x004fd00000000000 */
[----:B------:R-:W-:Y:S02]  /*01f0*/  FSEL R12, R12, RZ, !P0 ;  /* 0x000000ff0c0c7208 */ /* 0x000fe40004000000 */
[----:B------:R-:W-:Y:S02]  /*0200*/  FSEL R13, R13, RZ, !P0 ;  /* 0x000000ff0d0d7208 */ /* 0x000fe40004000000 */
[----:B------:R-:W-:Y:S02]  /*0210*/  FSEL R14, R16, RZ, !P0 ;  /* 0x000000ff100e7208 */ /* 0x000fe40004000000 */
[----:B------:R-:W-:Y:S02]  /*0220*/  FSEL R15, R17, RZ, !P0 ;  /* 0x000000ff110f7208 */ /* 0x000fe40004000000 */
[----:B------:R-:W-:Y:S01]  /*0230*/  ISETP.GE.U32.AND P0, PT, R3, 0x40, PT ;  /* 0x000000400300780c */ /* 0x000fe20003f06070 */
[----:B------:R0:W-:Y:S04]  /*0240*/  STS.64 [R4], R10 ;  /* 0x0000000a04007388 */ /* 0x0001e80000000a00 */
[----:B------:R0:W-:Y:S04]  /*0250*/  STS.64 [R5], R12 ;  /* 0x0000000c05007388 */ /* 0x0001e80000000a00 */
[----:B------:R0:W-:Y:S04]  /*0260*/  STS.64 [R6], R8 ;  /* 0x0000000806007388 */ /* 0x0001e80000000a00 */
[----:B------:R0:W-:Y:S01]  /*0270*/  STS.64 [R7], R14 ;  /* 0x0000000e07007388 */ /* 0x0001e20000000a00 */
[----:B------:R-:W-:Y:S06]  /*0280*/  BAR.SYNC.DEFER_BLOCKING 0x0 ;  /* 0x0000000000007b1d */ /* 0x000fec0000010000 */
[----:B------:R-:W-:Y:S05]  /*0290*/  @!P0 BRA `(.L_x_0) ;  /* 0x0000000000748947 */ /* 0x000fea0003800000 */
.L_x_3:
[----:B0-----:R-:W-:Y:S01]  /*02a0*/  SHF.R.U32.HI R9, RZ, 0x1, R3 ;  /* 0x00000001ff097819 */ /* 0x001fe20000011603 */
[----:B------:R-:W-:Y:S03]  /*02b0*/  BSSY.RECONVERGENT B0, `(.L_x_1) ;  /* 0x0000017000007945 */ /* 0x000fe60003800200 */
[----:B------:R-:W-:-:S13]  /*02c0*/  ISETP.GE.U32.AND P0, PT, R0, R9, PT ;  /* 0x000000090000720c */ /* 0x000fda0003f06070 */
[----:B------:R-:W-:Y:S05]  /*02d0*/  @P0 BRA `(.L_x_2) ;  /* 0x0000000000500947 */ /* 0x000fea0003800000 */
[C---:B------:R-:W-:Y:S01]  /*02e0*/  IMAD R8, R9.reuse, 0x8, R4 ;  /* 0x0000000809087824 */ /* 0x040fe200078e0204 */
[----:B------:R-:W-:Y:S01]  /*02f0*/  LDS.64 R12, [R4] ;  /* 0x00000000040c7984 */ /* 0x000fe20000000a00 */
[C---:B------:R-:W-:Y:S02]  /*0300*/  IMAD R18, R9.reuse, 0x8, R6 ;  /* 0x0000000809127824 */ /* 0x040fe400078e0206 */
[C---:B------:R-:W-:Y:S01]  /*0310*/  IMAD R19, R9.reuse, 0x8, R5 ;  /* 0x0000000809137824 */ /* 0x040fe200078e0205 */
[----:B------:R0:W1:Y:S02]  /*0320*/  LDS.64 R10, [R8] ;  /* 0x00000000080a7984 */ /* 0x0000640000000a00 */
[----:B0-----:R-:W-:Y:S01]  /*0330*/  IMAD R8, R9, 0x8, R7 ;  /* 0x0000000809087824 */ /* 0x001fe200078e0207 */
[----:B-1----:R-:W-:-:S07]  /*0340*/  DADD R10, R10, R12 ;  /* 0x000000000a0a7229 */ /* 0x002fce000000000c */
[----:B------:R-:W-:Y:S04]  /*0350*/  STS.64 [R4], R10 ;  /* 0x0000000a04007388 */ /* 0x000fe80000000a00 */
[----:B------:R-:W-:Y:S04]  /*0360*/  LDS.64 R12, [R18] ;  /* 0x00000000120c7984 */ /* 0x000fe80000000a00 */
[----:B------:R-:W0:Y:S02]  /*0370*/  LDS.64 R14, [R6] ;  /* 0x00000000060e7984 */ /* 0x000e240000000a00 */
[----:B0-----:R-:W-:-:S07]  /*0380*/  DADD R12, R12, R14 ;  /* 0x000000000c0c7229 */ /* 0x001fce000000000e */
        /* <DEDUP_REMOVED lines=8> */
[----:B------:R0:W-:Y:S04]  /*0410*/  STS.64 [R7], R10 ;  /* 0x0000000a07007388 */ /* 0x0001e80000000a00 */
.L_x_2:
[----:B------:R-:W-:Y:S05]  /*0420*/  BSYNC.RECONVERGENT B0 ;  /* 0x0000000000007941 */ /* 0x000fea0003800200 */
.L_x_1:
[----:B------:R-:W-:Y:S01]  /*0430*/  BAR.SYNC.DEFER_BLOCKING 0x0 ;  /* 0x0000000000007b1d */ /* 0x000fe20000010000 */
[----:B------:R-:W-:Y:S01]  /*0440*/  ISETP.GT.U32.AND P0, PT, R3, 0x7f, PT ;  /* 0x0000007f0300780c */ /* 0x000fe20003f04070 */
[----:B------:R-:W-:-:S12]  /*0450*/  IMAD.MOV.U32 R3, RZ, RZ, R9 ;  /* 0x000000ffff037224 */ /* 0x000fd800078e0009 */
[----:B------:R-:W-:Y:S05]  /*0460*/  @P0 BRA `(.L_x_3) ;  /* 0xfffffffc008c0947 */ /* 0x000fea000383ffff */
.L_x_0:
[----:B0-----:R-:W0:Y:S01]  /*0470*/  LDS.64 R10, [R7] ;  /* 0x00000000070a7984 */ /* 0x001e220000000a00 */
[----:B------:R-:W-:Y:S01]  /*0480*/  ISETP.NE.AND P0, PT, R0, RZ, PT ;  /* 0x000000ff0000720c */ /* 0x000fe20003f05270 */
[----:B------:R-:W-:Y:S01]  /*0490*/  BSSY.RECONVERGENT B0, `(.L_x_4) ;  /* 0x000004f000007945 */ /* 0x000fe20003800200 */
[----:B------:R-:W-:Y:S01]  /*04a0*/  ISETP.NE.AND P1, PT, R2, RZ, PT ;  /* 0x000000ff0200720c */ /* 0x000fe20003f25270 */
[----:B------:R-:W1:Y:S04]  /*04b0*/  LDS.64 R12, [R5] ;  /* 0x00000000050c7984 */ /* 0x000e680000000a00 */
[----:B------:R-:W2:Y:S04]  /*04c0*/  LDS.64 R14, [R4] ;  /* 0x00000000040e7984 */ /* 0x000ea80000000a00 */
[----:B------:R-:W3:Y:S04]  /*04d0*/  LDS.64 R16, [R6] ;  /* 0x0000000006107984 */ /* 0x000ee80000000a00 */
[----:B0-----:R-:W-:Y:S04]  /*04e0*/  SHFL.DOWN PT, R9, R11, 0x10, 0x1f ;  /* 0x0a001f000b097f89 */ /* 0x001fe800000e0000 */
[----:B------:R-:W0:Y:S04]  /*04f0*/  SHFL.DOWN PT, R8, R10, 0x10, 0x1f ;  /* 0x0a001f000a087f89 */ /* 0x000e2800000e0000 */
[----:B-1----:R-:W-:Y:S04]  /*0500*/  SHFL.DOWN PT, R23, R13, 0x10, 0x1f ;  /* 0x0a001f000d177f89 */ /* 0x002fe800000e0000 */
[----:B------:R-:W1:Y:S04]  /*0510*/  SHFL.DOWN PT, R22, R12, 0x10, 0x1f ;  /* 0x0a001f000c167f89 */ /* 0x000e6800000e0000 */
[----:B--2---:R-:W-:Y:S04]  /*0520*/  SHFL.DOWN PT, R21, R15, 0x10, 0x1f ;  /* 0x0a001f000f157f89 */ /* 0x004fe800000e0000 */
[----:B------:R-:W2:Y:S04]  /*0530*/  SHFL.DOWN PT, R20, R14, 0x10, 0x1f ;  /* 0x0a001f000e147f89 */ /* 0x000ea800000e0000 */
[----:B---3--:R-:W-:Y:S04]  /*0540*/  SHFL.DOWN PT, R19, R17, 0x10, 0x1f ;  /* 0x0a001f0011137f89 */ /* 0x008fe800000e0000 */
[----:B------:R-:W3:Y:S01]  /*0550*/  SHFL.DOWN PT, R18, R16, 0x10, 0x1f ;  /* 0x0a001f0010127f89 */ /* 0x000ee200000e0000 */
[----:B0-----:R-:W-:-:S02]  /*0560*/  DADD R8, R10, R8 ;  /* 0x000000000a087229 */ /* 0x001fc40000000008 */
[----:B-1----:R-:W-:-:S05]  /*0570*/  DADD R4, R12, R22 ;  /* 0x000000000c047229 */ /* 0x002fca0000000016 */
[----:B------:R-:W-:Y:S04]  /*0580*/  SHFL.DOWN PT, R7, R9, 0x8, 0x1f ;  /* 0x09001f0009077f89 */ /* 0x000fe800000e0000 */
[----:B------:R-:W0:Y:S01]  /*0590*/  SHFL.DOWN PT, R6, R8, 0x8, 0x1f ;  /* 0x09001f0008067f89 */ /* 0x000e2200000e0000 */
[----:B--2---:R-:W-:-:S03]  /*05a0*/  DADD R20, R14, R20 ;  /* 0x000000000e147229 */ /* 0x004fc60000000014 */
[----:B------:R-:W-:Y:S04]  /*05b0*/  SHFL.DOWN PT, R11, R5, 0x8, 0x1f ;  /* 0x09001f00050b7f89 */ /* 0x000fe800000e0000 */
[----:B------:R-:W1:Y:S01]  /*05c0*/  SHFL.DOWN PT, R10, R4, 0x8, 0x1f ;  /* 0x09001f00040a7f89 */ /* 0x000e6200000e0000 */
[----:B---3--:R-:W-:-:S03]  /*05d0*/  DADD R18, R16, R18 ;  /* 0x0000000010127229 */ /* 0x008fc60000000012 */
[----:B------:R-:W-:Y:S04]  /*05e0*/  SHFL.DOWN PT, R15, R21, 0x8, 0x1f ;  /* 0x09001f00150f7f89 */ /* 0x000fe800000e0000 */
[----:B------:R-:W2:Y:S04]  /*05f0*/  SHFL.DOWN PT, R14, R20, 0x8, 0x1f ;  /* 0x09001f00140e7f89 */ /* 0x000ea800000e0000 */
[----:B------:R-:W-:Y:S04]  /*0600*/  SHFL.DOWN PT, R13, R19, 0x8, 0x1f ;  /* 0x09001f00130d7f89 */ /* 0x000fe800000e0000 */
        /* <DEDUP_REMOVED lines=38> */
[----:B-1----:R-:W-:Y:S02]  /*0870*/  DADD R18, R10, R18 ;  /* 0x000000000a127229 */ /* 0x002fe40000000012 */
[----:B--2---:R-:W-:Y:S02]  /*0880*/  DADD R8, R14, R8 ;  /* 0x000000000e087229 */ /* 0x004fe40000000008 */
[----:B---3--:R-:W-:Y:S01]  /*0890*/  DADD R4, R12, R4 ;  /* 0x000000000c047229 */ /* 0x008fe20000000004 */
[----:B------:R-:W-:Y:S10]  /*08a0*/  @P0 BRA `(.L_x_5) ;  /* 0x0000000000340947 */ /* 0x000ff40003800000 */
[----:B------:R-:W0:Y:S01]  /*08b0*/  LDCU.64 UR6, c[0x4][URZ] ;  /* 0x01000000ff0677ac */ /* 0x000e220008000a00 */
[----:B------:R-:W1:Y:S01]  /*08c0*/  LDC.64 R2, c[0x4][RZ] ;  /* 0x01000000ff027b82 */ /* 0x000e620000000a00 */
[----:B------:R-:W-:Y:S01]  /*08d0*/  UMOV UR4, 0x8 ;  /* 0x0000000800047882 */ /* 0x000fe20000000000 */
[----:B------:R-:W-:Y:S02]  /*08e0*/  UMOV UR5, 0x0 ;  /* 0x0000000000057882 */ /* 0x000fe40000000000 */
[----:B0-----:R-:W-:-:S04]  /*08f0*/  UIMAD.WIDE.U32 UR4, UR6, 0x1, UR4 ;  /* 0x00000001060478a5 */ /* 0x001fc8000f8e0004 */
[----:B------:R-:W-:Y:S02]  /*0900*/  UIADD3 UR6, UPT, UPT, UR5, UR7, URZ ;  /* 0x0000000705067290 */ /* 0x000fe4000fffe0ff */
[----:B------:R-:W-:Y:S01]  /*0910*/  IMAD.U32 R7, RZ, RZ, UR5 ;  /* 0x00000005ff077e24 */ /* 0x000fe2000f8e00ff */
[----:B-1----:R0:W-:Y:S01]  /*0920*/  REDG.E.ADD.F64.RN.STRONG.GPU desc[UR10][R2.64], R8 ;  /* 0x00000008020079a6 */ /* 0x0021e2000c12ff0a */
[----:B------:R-:W-:Y:S02]  /*0930*/  IMAD.U32 R6, RZ, RZ, UR4 ;  /* 0x00000004ff067e24 */ /* 0x000fe4000f8e00ff */
[----:B------:R-:W-:-:S05]  /*0940*/  IMAD.U32 R7, RZ, RZ, UR6 ;  /* 0x00000006ff077e24 */ /* 0x000fca000f8e00ff */
[----:B------:R0:W-:Y:S04]  /*0950*/  REDG.E.ADD.F64.RN.STRONG.GPU desc[UR10][R6.64], R4 ;  /* 0x00000004060079a6 */ /* 0x0001e8000c12ff0a */
[----:B------:R0:W-:Y:S04]  /*0960*/  REDG.E.ADD.F64.RN.STRONG.GPU desc[UR10][R6.64+0x8], R18 ;  /* 0x00000812060079a6 */ /* 0x0001e8000c12ff0a */
[----:B------:R0:W-:Y:S02]  /*0970*/  REDG.E.ADD.F64.RN.STRONG.GPU desc[UR10][R6.64+0x10], R22 ;  /* 0x00001016060079a6 */ /* 0x0001e4000c12ff0a */
.L_x_5:
[----:B------:R-:W-:Y:S05]  /*0980*/  BSYNC.RECONVERGENT B0 ;  /* 0x0000000000007941 */ /* 0x000fea0003800200 */
.L_x_4:
[----:B------:R-:W-:Y:S05]  /*0990*/  @P1 EXIT ;  /* 0x000000000000194d */ /* 0x000fea0003800000 */
[----:B------:R-:W1:Y:S02]  /*09a0*/  LDC.64 R14, c[0x4][RZ] ;  /* 0x01000000ff0e7b82 */ /* 0x000e640000000a00 */
[----:B-1----:R-:W2:Y:S04]  /*09b0*/  LDG.E.64 R12, desc[UR10][R14.64] ;  /* 0x0000000a0e0c7981 */ /* 0x002ea8000c1e1b00 */
[----:B------:R-:W2:Y:S04]  /*09c0*/  LDG.E.64 R10, desc[UR10][R14.64+0x8] ;  /* 0x0000080a0e0a7981 */ /* 0x000ea8000c1e1b00 */
[----:B0-----:R0:W5:Y:S01]  /*09d0*/  LDG.E.64 R4, desc[UR10][R14.64+0x18] ;  /* 0x0000180a0e047981 */ /* 0x001162000c1e1b00 */
[----:B------:R-:W1:Y:S01]  /*09e0*/  MUFU.RCP64H R3, 100000 ;  /* 0x40f86a0000037908 */ /* 0x000e620000001800 */
[----:B------:R-:W-:-:S02]  /*09f0*/  IMAD.MOV.U32 R8, RZ, RZ, 0x0 ;  /* 0x00000000ff087424 */ /* 0x000fc400078e00ff */
[----:B------:R-:W-:Y:S02]  /*0a00*/  IMAD.MOV.U32 R9, RZ, RZ, 0x40f86a00 ;  /* 0x40f86a00ff097424 */ /* 0x000fe400078e00ff */
[----:B------:R-:W-:-:S06]  /*0a10*/  IMAD.MOV.U32 R2, RZ, RZ, 0x1 ;  /* 0x00000001ff027424 */ /* 0x000fcc00078e00ff */
[----:B-1----:R-:W-:-:S08]  /*0a20*/  DFMA R6, R2, -R8, 1 ;  /* 0x3ff000000206742b */ /* 0x002fd00000000808 */
[----:B------:R-:W-:-:S08]  /*0a30*/  DFMA R6, R6, R6, R6 ;  /* 0x000000060606722b */ /* 0x000fd00000000006 */
[----:B------:R-:W-:-:S08]  /*0a40*/  DFMA R6, R2, R6, R2 ;  /* 0x000000060206722b */ /* 0x000fd00000000002 */
[----:B------:R-:W-:-:S08]  /*0a50*/  DFMA R2, R6, -R8, 1 ;  /* 0x3ff000000602742b */ /* 0x000fd00000000808 */
[----:B------:R-:W-:Y:S02]  /*0a60*/  DFMA R2, R6, R2, R6 ;  /* 0x000000020602722b */ /* 0x000fe40000000006 */
[----:B--2---:R-:W-:-:S08]  /*0a70*/  DMUL R18, R12, R10 ;  /* 0x0000000a0c127228 */ /* 0x004fd00000000000 */
[----:B------:R-:W-:Y:S02]  /*0a80*/  DMUL R6, R18, R2 ;  /* 0x0000000212067228 */ /* 0x000fe40000000000 */
[----:B------:R-:W-:-:S06]  /*0a90*/  FSETP.GEU.AND P1, PT, |R19|, 6.5827683646048100446e-37, PT ;  /* 0x036000001300780b */ /* 0x000fcc0003f2e200 */
[----:B------:R-:W-:-:S08]  /*0aa0*/  DFMA R8, R6, -100000, R18 ;  /* 0xc0f86a000608782b */ /* 0x000fd00000000012 */
[----:B------:R-:W-:-:S10]  /*0ab0*/  DFMA R6, R2, R8, R6 ;  /* 0x000000080206722b */ /* 0x000fd40000000006 */
[----:B------:R-:W-:-:S05]  /*0ac0*/  FFMA R0, RZ, 7.762939453125, R7 ;  /* 0x40f86a00ff007823 */ /* 0x000fca0000000007 */
[----:B------:R-:W-:-:S13]  /*0ad0*/  FSETP.GT.AND P0, PT, |R0|, 1.469367938527859385e-39, PT ;  /* 0x001000000000780b */ /* 0x000fda0003f04200 */
[----:B0-----:R-:W-:Y:S05]  /*0ae0*/  @P0 BRA P1, `(.L_x_6) ;  /* 0x0000000000180947 */ /* 0x001fea0000800000 */
[----:B------:R-:W-:Y:S01]  /*0af0*/  IMAD.MOV.U32 R16, RZ, RZ, RZ ;  /* 0x000000ffff107224 */ /* 0x000fe200078e00ff */
[----:B------:R-:W-:Y:S01]  /*0b00*/  MOV R0, 0xb30 ;  /* 0x00000b3000007802 */ /* 0x000fe20000000f00 */
[----:B------:R-:W-:-:S07]  /*0b10*/  IMAD.MOV.U32 R17, RZ, RZ, 0x40f86a00 ;  /* 0x40f86a00ff117424 */ /* 0x000fce00078e00ff */
[----:B-----5:R-:W-:Y:S05]  /*0b20*/  CALL.REL.NOINC `($__internal_0_$__cuda_sm20_div_rn_f64_full) ;  /* 0x0000000400947944 */ /* 0x020fea0003c00000 */
[----:B------:R-:W-:Y:S02]  /*0b30*/  IMAD.MOV.U32 R6, RZ, RZ, R8 ;  /* 0x000000ffff067224 */ /* 0x000fe400078e0008 */
[----:B------:R-:W-:-:S07]  /*0b40*/  IMAD.MOV.U32 R7, RZ, RZ, R9 ;  /* 0x000000ffff077224 */ /* 0x000fce00078e0009 */
.L_x_6:
[----:B------:R-:W0:Y:S02]  /*0b50*/  LDC.64 R2, c[0x4][RZ] ;  /* 0x01000000ff027b82 */ /* 0x000e240000000a00 */
[----:B0-----:R-:W5:Y:S01]  /*0b60*/  LDG.E.64 R2, desc[UR10][R2.64+0x10] ;  /* 0x0000100a02027981 */ /* 0x001f62000c1e1b00 */
[----:B------:R-:W0:Y:S01]  /*0b70*/  MUFU.RCP64H R9, 100000 ;  /* 0x40f86a0000097908 */ /* 0x000e220000001800 */
[----:B------:R-:W-:Y:S01]  /*0b80*/  IMAD.MOV.U32 R14, RZ, RZ, 0x0 ;  /* 0x00000000ff0e7424 */ /* 0x000fe200078e00ff */
[----:B------:R-:W-:Y:S01]  /*0b90*/  DMUL R18, R12, R12 ;  /* 0x0000000c0c127228 */ /* 0x000fe20000000000 */
[----:B------:R-:W-:Y:S01]  /*0ba0*/  IMAD.MOV.U32 R15, RZ, RZ, 0x40f86a00 ;  /* 0x40f86a00ff0f7424 */ /* 0x000fe200078e00ff */
[----:B-----5:R-:W-:Y:S01]  /*0bb0*/  DADD R4, R4, -R6 ;  /* 0x0000000004047229 */ /* 0x020fe20000000806 */
[----:B------:R-:W-:-:S07]  /*0bc0*/  IMAD.MOV.U32 R8, RZ, RZ, 0x1 ;  /* 0x00000001ff087424 */ /* 0x000fce00078e00ff */
[----:B------:R-:W-:Y:S01]  /*0bd0*/  FSETP.GEU.AND P1, PT, |R19|, 6.5827683646048100446e-37, PT ;  /* 0x036000001300780b */ /* 0x000fe20003f2e200 */
[----:B0-----:R-:W-:-:S08]  /*0be0*/  DFMA R16, R8, -R14, 1 ;  /* 0x3ff000000810742b */ /* 0x001fd0000000080e */
[----:B------:R-:W-:-:S08]  /*0bf0*/  DFMA R16, R16, R16, R16 ;  /* 0x000000101010722b */ /* 0x000fd00000000010 */
[----:B------:R-:W-:-:S08]  /*0c00*/  DFMA R16, R8, R16, R8 ;  /* 0x000000100810722b */ /* 0x000fd00000000008 */
[----:B------:R-:W-:-:S08]  /*0c10*/  DFMA R14, R16, -R14, 1 ;  /* 0x3ff00000100e742b */ /* 0x000fd0000000080e */
[----:B------:R-:W-:-:S08]  /*0c20*/  DFMA R16, R16, R14, R16 ;  /* 0x0000000e1010722b */ /* 0x000fd00000000010 */
[----:B------:R-:W-:-:S08]  /*0c30*/  DMUL R8, R16, R18 ;  /* 0x0000001210087228 */ /* 0x000fd00000000000 */
[----:B------:R-:W-:-:S08]  /*0c40*/  DFMA R14, R8, -100000, R18 ;  /* 0xc0f86a00080e782b */ /* 0x000fd00000000012 */
[----:B------:R-:W-:-:S10]  /*0c50*/  DFMA R8, R16, R14, R8 ;  /* 0x0000000e1008722b */ /* 0x000fd40000000008 */
[----:B------:R-:W-:-:S05]  /*0c60*/  FFMA R0, RZ, 7.762939453125, R9 ;  /* 0x40f86a00ff007823 */ /* 0x000fca0000000009 */
[----:B------:R-:W-:-:S13]  /*0c70*/  FSETP.GT.AND P0, PT, |R0|, 1.469367938527859385e-39, PT ;  /* 0x001000000000780b */ /* 0x000fda0003f04200 */
[----:B------:R-:W-:Y:S05]  /*0c80*/  @P0 BRA P1, `(.L_x_7) ;  /* 0x0000000000100947 */ /* 0x000fea0000800000 */
[----:B------:R-:W-:Y:S01]  /*0c90*/  IMAD.MOV.U32 R16, RZ, RZ, RZ ;  /* 0x000000ffff107224 */ /* 0x000fe200078e00ff */
[----:B------:R-:W-:Y:S01]  /*0ca0*/  MOV R0, 0xcd0 ;  /* 0x00000cd000007802 */ /* 0x000fe20000000f00 */
[----:B------:R-:W-:-:S07]  /*0cb0*/  IMAD.MOV.U32 R17, RZ, RZ, 0x40f86a00 ;  /* 0x40f86a00ff117424 */ /* 0x000fce00078e00ff */
[----:B------:R-:W-:Y:S05]  /*0cc0*/  CALL.REL.NOINC `($__internal_0_$__cuda_sm20_div_rn_f64_full) ;  /* 0x00000004002c7944 */ /* 0x000fea0003c00000 */
.L_x_7:
[----:B------:R-:W-:Y:S01]  /*0cd0*/  DADD R16, R2, -R8 ;  /* 0x0000000002107229 */ /* 0x000fe20000000808 */
[----:B------:R-:W-:Y:S01]  /*0ce0*/  FSETP.GEU.AND P1, PT, |R5|, 6.5827683646048100446e-37, PT ;  /* 0x036000000500780b */ /* 0x000fe20003f2e200 */
[----:B------:R-:W-:-:S04]  /*0cf0*/  IMAD.MOV.U32 R2, RZ, RZ, 0x1 ;  /* 0x00000001ff027424 */ /* 0x000fc800078e00ff */
[----:B------:R-:W0:Y:S02]  /*0d00*/  MUFU.RCP64H R3, R17 ;  /* 0x0000001100037308 */ /* 0x000e240000001800 */
[----:B0-----:R-:W-:-:S08]  /*0d10*/  DFMA R6, -R16, R2, 1 ;  /* 0x3ff000001006742b */ /* 0x001fd00000000102 */
[----:B------:R-:W-:-:S08]  /*0d20*/  DFMA R6, R6, R6, R6 ;  /* 0x000000060606722b */ /* 0x000fd00000000006 */
[----:B------:R-:W-:-:S08]  /*0d30*/  DFMA R6, R2, R6, R2 ;  /* 0x000000060206722b */ /* 0x000fd00000000002 */
[----:B------:R-:W-:-:S08]  /*0d40*/  DFMA R2, -R16, R6, 1 ;  /* 0x3ff000001002742b */ /* 0x000fd00000000106 */
[----:B------:R-:W-:-:S08]  /*0d50*/  DFMA R2, R6, R2, R6 ;  /* 0x000000020602722b */ /* 0x000fd00000000006 */
[----:B------:R-:W-:-:S08]  /*0d60*/  DMUL R6, R4, R2 ;  /* 0x0000000204067228 */ /* 0x000fd00000000000 */
[----:B------:R-:W-:-:S08]  /*0d70*/  DFMA R8, -R16, R6, R4 ;  /* 0x000000061008722b */ /* 0x000fd00000000104 */
[----:B------:R-:W-:-:S10]  /*0d80*/  DFMA R2, R2, R8, R6 ;  /* 0x000000080202722b */ /* 0x000fd40000000006 */
[----:B------:R-:W-:-:S05]  /*0d90*/  FFMA R0, RZ, R17, R3 ;  /* 0x00000011ff007223 */ /* 0x000fca0000000003 */
[----:B------:R-:W-:-:S13]  /*0da0*/  FSETP.GT.AND P0, PT, |R0|, 1.469367938527859385e-39, PT ;  /* 0x001000000000780b */ /* 0x000fda0003f04200 */
[----:B------:R-:W-:Y:S05]  /*0db0*/  @P0 BRA P1, `(.L_x_8) ;  /* 0x0000000000180947 */ /* 0x000fea0000800000 */
[----:B------:R-:W-:Y:S01]  /*0dc0*/  IMAD.MOV.U32 R18, RZ, RZ, R4 ;  /* 0x000000ffff127224 */ /* 0x000fe200078e0004 */
[----:B------:R-:W-:Y:S02]  /*0dd0*/  MOV R19, R5 ;  /* 0x0000000500137202 */ /* 0x000fe40000000f00 */
[----:B------:R-:W-:-:S07]  /*0de0*/  MOV R0, 0xe00 ;  /* 0x00000e0000007802 */ /* 0x000fce0000000f00 */
[----:B------:R-:W-:Y:S05]  /*0df0*/  CALL.REL.NOINC `($__internal_0_$__cuda_sm20_div_rn_f64_full) ;  /* 0x0000000000e07944 */ /* 0x000fea0003c00000 */
[----:B------:R-:W-:Y:S02]  /*0e00*/  IMAD.MOV.U32 R2, RZ, RZ, R8 ;  /* 0x000000ffff027224 */ /* 0x000fe400078e0008 */
[----:B------:R-:W-:-:S07]  /*0e10*/  IMAD.MOV.U32 R3, RZ, RZ, R9 ;  /* 0x000000ffff037224 */ /* 0x000fce00078e0009 */
.L_x_8:
[----:B------:R-:W0:Y:S01]  /*0e20*/  MUFU.RCP64H R5, 100000 ;  /* 0x40f86a0000057908 */ /* 0x000e220000001800 */
[----:B------:R-:W-:Y:S01]  /*0e30*/  IMAD.MOV.U32 R6, RZ, RZ, 0x0 ;  /* 0x00000000ff067424 */ /* 0x000fe200078e00ff */
[----:B------:R-:W-:Y:S01]  /*0e40*/  FSETP.GEU.AND P1, PT, |R11|, 6.5827683646048100446e-37, PT ;  /* 0x036000000b00780b */ /* 0x000fe20003f2e200 */
[----:B------:R-:W-:Y:S02]  /*0e50*/  IMAD.MOV.U32 R7, RZ, RZ, 0x40f86a00 ;  /* 0x40f86a00ff077424 */ /* 0x000fe400078e00ff */
[----:B------:R-:W-:-:S06]  /*0e60*/  IMAD.MOV.U32 R4, RZ, RZ, 0x1 ;  /* 0x00000001ff047424 */ /* 0x000fcc00078e00ff */
[----:B0-----:R-:W-:-:S08]  /*0e70*/  DFMA R8, R4, -R6, 1 ;  /* 0x3ff000000408742b */ /* 0x001fd00000000806 */
[----:B------:R-:W-:-:S08]  /*0e80*/  DFMA R8, R8, R8, R8 ;  /* 0x000000080808722b */ /* 0x000fd00000000008 */
[----:B------:R-:W-:-:S08]  /*0e90*/  DFMA R8, R4, R8, R4 ;  /* 0x000000080408722b */ /* 0x000fd00000000004 */
[----:B------:R-:W-:-:S08]  /*0ea0*/  DFMA R6, R8, -R6, 1 ;  /* 0x3ff000000806742b */ /* 0x000fd00000000806 */
[----:B------:R-:W-:Y:S01]  /*0eb0*/  DFMA R14, R8, R6, R8 ;  /* 0x00000006080e722b */ /* 0x000fe20000000008 */
[----:B------:R-:W0:Y:S07]  /*0ec0*/  LDC.64 R8, c[0x4][RZ] ;  /* 0x01000000ff087b82 */ /* 0x000e2e0000000a00 */
[----:B------:R-:W-:-:S08]  /*0ed0*/  DMUL R4, R10, R14 ;  /* 0x0000000e0a047228 */ /* 0x000fd00000000000 */
[----:B------:R-:W-:-:S08]  /*0ee0*/  DFMA R6, R4, -100000, R10 ;  /* 0xc0f86a000406782b */ /* 0x000fd0000000000a */
[----:B------:R-:W-:Y:S01]  /*0ef0*/  DFMA R4, R14, R6, R4 ;  /* 0x000000060e04722b */ /* 0x000fe20000000004 */
[----:B0-----:R0:W-:Y:S09]  /*0f00*/  STG.E.64 desc[UR10][R8.64+0x20], R2 ;  /* 0x0000200208007986 */ /* 0x0011f2000c101b0a */
[----:B------:R-:W-:-:S05]  /*0f10*/  FFMA R0, RZ, 7.762939453125, R5 ;  /* 0x40f86a00ff007823 */ /* 0x000fca0000000005 */
[----:B------:R-:W-:-:S13]  /*0f20*/  FSETP.GT.AND P0, PT, |R0|, 1.469367938527859385e-39, PT ;  /* 0x001000000000780b */ /* 0x000fda0003f04200 */
[----:B0-----:R-:W-:Y:S05]  /*0f30*/  @P0 BRA P1, `(.L_x_9) ;  /* 0x0000000000200947 */ /* 0x001fea0000800000 */
[----:B------:R-:W-:Y:S01]  /*0f40*/  IMAD.MOV.U32 R18, RZ, RZ, R10 ;  /* 0x000000ffff127224 */ /* 0x000fe200078e000a */
[----:B------:R-:W-:Y:S01]  /*0f50*/  MOV R0, 0xfa0 ;  /* 0x00000fa000007802 */ /* 0x000fe20000000f00 */
[----:B------:R-:W-:Y:S02]  /*0f60*/  IMAD.MOV.U32 R19, RZ, RZ, R11 ;  /* 0x000000ffff137224 */ /* 0x000fe400078e000b */
[----:B------:R-:W-:Y:S02]  /*0f70*/  IMAD.MOV.U32 R16, RZ, RZ, RZ ;  /* 0x000000ffff107224 */ /* 0x000fe400078e00ff */
[----:B------:R-:W-:-:S07]  /*0f80*/  IMAD.MOV.U32 R17, RZ, RZ, 0x40f86a00 ;  /* 0x40f86a00ff117424 */ /* 0x000fce00078e00ff */
[----:B------:R-:W-:Y:S05]  /*0f90*/  CALL.REL.NOINC `($__internal_0_$__cuda_sm20_div_rn_f64_full) ;  /* 0x0000000000787944 */ /* 0x000fea0003c00000 */
[----:B------:R-:W-:Y:S02]  /*0fa0*/  IMAD.MOV.U32 R4, RZ, RZ, R8 ;  /* 0x000000ffff047224 */ /* 0x000fe400078e0008 */
[----:B------:R-:W-:-:S07]  /*0fb0*/  IMAD.MOV.U32 R5, RZ, RZ, R9 ;  /* 0x000000ffff057224 */ /* 0x000fce00078e0009 */
.L_x_9:
        /* <DEDUP_REMOVED lines=16> */
[----:B------:R-:W-:Y:S01]  /*10c0*/  IMAD.MOV.U32 R18, RZ, RZ, R12 ;  /* 0x000000ffff127224 */ /* 0x000fe200078e000c */
[----:B------:R-:W-:Y:S01]  /*10d0*/  MOV R19, R13 ;  /* 0x0000000d00137202 */ /* 0x000fe20000000f00 */
[----:B------:R-:W-:Y:S01]  /*10e0*/  IMAD.MOV.U32 R16, RZ, RZ, RZ ;  /* 0x000000ffff107224 */ /* 0x000fe200078e00ff */
[----:B------:R-:W-:Y:S01]  /*10f0*/  MOV R0, 0x1120 ;  /* 0x0000112000007802 */ /* 0x000fe20000000f00 */
[----:B------:R-:W-:-:S07]  /*1100*/  IMAD.MOV.U32 R17, RZ, RZ, 0x40f86a00 ;  /* 0x40f86a00ff117424 */ /* 0x000fce00078e00ff */
[----:B------:R-:W-:Y:S05]  /*1110*/  CALL.REL.NOINC `($__internal_0_$__cuda_sm20_div_rn_f64_full) ;  /* 0x0000000000187944 */ /* 0x000fea0003c00000 */
[----:B------:R-:W-:Y:S02]  /*1120*/  IMAD.MOV.U32 R6, RZ, RZ, R8 ;  /* 0x000000ffff067224 */ /* 0x000fe400078e0008 */
[----:B------:R-:W-:-:S07]  /*1130*/  IMAD.MOV.U32 R7, RZ, RZ, R9 ;  /* 0x000000ffff077224 */ /* 0x000fce00078e0009 */
.L_x_10:
[----:B------:R-:W0:Y:S01]  /*1140*/  LDC.64 R8, c[0x4][RZ] ;  /* 0x01000000ff087b82 */ /* 0x000e220000000a00 */
[----:B------:R-:W-:-:S07]  /*1150*/  DFMA R2, R6, -R2, R4 ;  /* 0x800000020602722b */ /* 0x000fce0000000004 */
[----:B0-----:R-:W-:Y:S01]  /*1160*/  STG.E.64 desc[UR10][R8.64+0x28], R2 ;  /* 0x0000280208007986 */ /* 0x001fe2000c101b0a */
[----:B------:R-:W-:Y:S05]  /*1170*/  EXIT ;  /* 0x000000000000794d */ /* 0x000fea0003800000 */
        .weak           $__internal_0_$__cuda_sm20_div_rn_f64_full
        .type           $__internal_0_$__cuda_sm20_div_rn_f64_full,@function
        .size           $__internal_0_$__cuda_sm20_div_rn_f64_full,(.L_x_17 - $__internal_0_$__cuda_sm20_div_rn_f64_full)
$__internal_0_$__cuda_sm20_div_rn_f64_full:
[C---:B------:R-:W-:Y:S01]  /*1180*/  FSETP.GEU.AND P0, PT, |R17|.reuse, 1.469367938527859385e-39, PT ;  /* 0x001000001100780b */ /* 0x040fe20003f0e200 */
[----:B------:R-:W-:Y:S01]  /*1190*/  IMAD.MOV.U32 R22, RZ, RZ, 0x1 ;  /* 0x00000001ff167424 */ /* 0x000fe200078e00ff */
[C---:B------:R-:W-:Y:S01]  /*11a0*/  LOP3.LUT R14, R17.reuse, 0x800fffff, RZ, 0xc0, !PT ;  /* 0x800fffff110e7812 */ /* 0x040fe200078ec0ff */
[----:B------:R-:W-:Y:S01]  /*11b0*/  IMAD.MOV.U32 R20, RZ, RZ, R18 ;  /* 0x000000ffff147224 */ /* 0x000fe200078e0012 */
[----:B------:R-:W-:Y:S02]  /*11c0*/  LOP3.LUT R9, R17, 0x7ff00000, RZ, 0xc0, !PT ;  /* 0x7ff0000011097812 */ /* 0x000fe400078ec0ff */
[----:B------:R-:W-:Y:S01]  /*11d0*/  LOP3.LUT R15, R14, 0x3ff00000, RZ, 0xfc, !PT ;  /* 0x3ff000000e0f7812 */ /* 0x000fe200078efcff */
[----:B------:R-:W-:-:S06]  /*11e0*/  IMAD.MOV.U32 R14, RZ, RZ, R16 ;  /* 0x000000ffff0e7224 */ /* 0x000fcc00078e0010 */
[----:B------:R-:W-:-:S06]  /*11f0*/  @!P0 DMUL R14, R16, 8.98846567431157953865e+307 ;  /* 0x7fe00000100e8828 */ /* 0x000fcc0000000000 */
[----:B------:R-:W0:Y:S02]  /*1200*/  MUFU.RCP64H R23, R15 ;  /* 0x0000000f00177308 */ /* 0x000e240000001800 */
[----:B0-----:R-:W-:-:S08]  /*1210*/  DFMA R6, R22, -R14, 1 ;  /* 0x3ff000001606742b */ /* 0x001fd0000000080e */
[----:B------:R-:W-:-:S08]  /*1220*/  DFMA R6, R6, R6, R6 ;  /* 0x000000060606722b */ /* 0x000fd00000000006 */
[----:B------:R-:W-:Y:S01]  /*1230*/  DFMA R22, R22, R6, R22 ;  /* 0x000000061616722b */ /* 0x000fe20000000016 */
[----:B------:R-:W-:Y:S01]  /*1240*/  LOP3.LUT R6, R19, 0x7ff00000, RZ, 0xc0, !PT ;  /* 0x7ff0000013067812 */ /* 0x000fe200078ec0ff */
[----:B------:R-:W-:-:S03]  /*1250*/  IMAD.MOV.U32 R7, RZ, RZ, 0x1ca00000 ;  /* 0x1ca00000ff077424 */ /* 0x000fc600078e00ff */
[----:B------:R-:W-:Y:S01]  /*1260*/  ISETP.GE.U32.AND P1, PT, R6, R9, PT ;  /* 0x000000090600720c */ /* 0x000fe20003f26070 */
[----:B------:R-:W-:Y:S02]  /*1270*/  IMAD.MOV.U32 R8, RZ, RZ, R6 ;  /* 0x000000ffff087224 */ /* 0x000fe400078e0006 */
[----:B------:R-:W-:Y:S01]  /*1280*/  DFMA R26, R22, -R14, 1 ;  /* 0x3ff00000161a742b */ /* 0x000fe2000000080e */
[----:B------:R-:W-:Y:S02]  /*1290*/  SEL R21, R7, 0x63400000, !P1 ;  /* 0x6340000007157807 */ /* 0x000fe40004800000 */
[----:B------:R-:W-:Y:S02]  /*12a0*/  FSETP.GEU.AND P1, PT, |R19|, 1.469367938527859385e-39, PT ;  /* 0x001000001300780b */ /* 0x000fe40003f2e200 */
[----:B------:R-:W-:-:S03]  /*12b0*/  LOP3.LUT R21, R21, 0x800fffff, R19, 0xf8, !PT ;  /* 0x800fffff15157812 */ /* 0x000fc600078ef813 */
[----:B------:R-:W-:-:S08]  /*12c0*/  DFMA R26, R22, R26, R22 ;  /* 0x0000001a161a722b */ /* 0x000fd00000000016 */
[----:B------:R-:W-:Y:S05]  /*12d0*/  @P1 BRA `(.L_x_11) ;  /* 0x0000000000201947 */ /* 0x000fea0003800000 */
[----:B------:R-:W-:Y:S01]  /*12e0*/  LOP3.LUT R23, R17, 0x7ff00000, RZ, 0xc0, !PT ;  /* 0x7ff0000011177812 */ /* 0x000fe200078ec0ff */
[----:B------:R-:W-:-:S03]  /*12f0*/  IMAD.MOV.U32 R22, RZ, RZ, RZ ;  /* 0x000000ffff167224 */ /* 0x000fc600078e00ff */
[----:B------:R-:W-:-:S04]  /*1300*/  ISETP.GE.U32.AND P1, PT, R6, R23, PT ;  /* 0x000000170600720c */ /* 0x000fc80003f26070 */
[----:B------:R-:W-:-:S04]  /*1310*/  SEL R23, R7, 0x63400000, !P1 ;  /* 0x6340000007177807 */ /* 0x000fc80004800000 */
[----:B------:R-:W-:-:S04]  /*1320*/  LOP3.LUT R23, R23, 0x80000000, R19, 0xf8, !PT ;  /* 0x8000000017177812 */ /* 0x000fc800078ef813 */
[----:B------:R-:W-:-:S06]  /*1330*/  LOP3.LUT R23, R23, 0x100000, RZ, 0xfc, !PT ;  /* 0x0010000017177812 */ /* 0x000fcc00078efcff */
[----:B------:R-:W-:-:S10]  /*1340*/  DFMA R20, R20, 2, -R22 ;  /* 0x400000001414782b */ /* 0x000fd40000000816 */
[----:B------:R-:W-:-:S07]  /*1350*/  LOP3.LUT R8, R21, 0x7ff00000, RZ, 0xc0, !PT ;  /* 0x7ff0000015087812 */ /* 0x000fce00078ec0ff */
.L_x_11:
[----:B------:R-:W-:Y:S01]  /*1360*/  DMUL R24, R26, R20 ;  /* 0x000000141a187228 */ /* 0x000fe20000000000 */
[----:B------:R-:W-:-:S07]  /*1370*/  @!P0 LOP3.LUT R9, R15, 0x7ff00000, RZ, 0xc0, !PT ;  /* 0x7ff000000f098812 */ /* 0x000fce00078ec0ff */
[----:B------:R-:W-:-:S08]  /*1380*/  DFMA R22, R24, -R14, R20 ;  /* 0x8000000e1816722b */ /* 0x000fd00000000014 */
[----:B------:R-:W-:Y:S01]  /*1390*/  DFMA R22, R26, R22, R24 ;  /* 0x000000161a16722b */ /* 0x000fe20000000018 */
[----:B------:R-:W-:Y:S02]  /*13a0*/  VIADD R24, R8, 0xffffffff ;  /* 0xffffffff08187836 */ /* 0x000fe40000000000 */
[----:B------:R-:W-:-:S03]  /*13b0*/  VIADD R25, R9, 0xffffffff ;  /* 0xffffffff09197836 */ /* 0x000fc60000000000 */
[----:B------:R-:W-:-:S04]  /*13c0*/  ISETP.GT.U32.AND P0, PT, R24, 0x7feffffe, PT ;  /* 0x7feffffe1800780c */ /* 0x000fc80003f04070 */
[----:B------:R-:W-:-:S13]  /*13d0*/  ISETP.GT.U32.OR P0, PT, R25, 0x7feffffe, P0 ;  /* 0x7feffffe1900780c */ /* 0x000fda0000704470 */
[----:B------:R-:W-:Y:S05]  /*13e0*/  @P0 BRA `(.L_x_12) ;  /* 0x00000000006c0947 */ /* 0x000fea0003800000 */
[----:B------:R-:W-:-:S04]  /*13f0*/  LOP3.LUT R9, R17, 0x7ff00000, RZ, 0xc0, !PT ;  /* 0x7ff0000011097812 */ /* 0x000fc800078ec0ff */
[CC--:B------:R-:W-:Y:S02]  /*1400*/  VIADDMNMX R8, R6.reuse, -R9.reuse, 0xb9600000, !PT ;  /* 0xb960000006087446 */ /* 0x0c0fe40007800909 */
[----:B------:R-:W-:Y:S02]  /*1410*/  ISETP.GE.U32.AND P0, PT, R6, R9, PT ;  /* 0x000000090600720c */ /* 0x000fe40003f06070 */
[----:B------:R-:W-:Y:S02]  /*1420*/  VIMNMX R8, PT, PT, R8, 0x46a00000, PT ;  /* 0x46a0000008087848 */ /* 0x000fe40003fe0100 */
[----:B------:R-:W-:-:S05]  /*1430*/  SEL R7, R7, 0x63400000, !P0 ;  /* 0x6340000007077807 */ /* 0x000fca0004000000 */
[----:B------:R-:W-:Y:S02]  /*1440*/  IMAD.IADD R18, R8, 0x1, -R7 ;  /* 0x0000000108127824 */ /* 0x000fe400078e0a07 */
[----:B------:R-:W-:Y:S02]  /*1450*/  IMAD.MOV.U32 R8, RZ, RZ, RZ ;  /* 0x000000ffff087224 */ /* 0x000fe400078e00ff */
[----:B------:R-:W-:-:S06]  /*1460*/  VIADD R9, R18, 0x7fe00000 ;  /* 0x7fe0000012097836 */ /* 0x000fcc0000000000 */
[----:B------:R-:W-:-:S10]  /*1470*/  DMUL R6, R22, R8 ;  /* 0x0000000816067228 */ /* 0x000fd40000000000 */
[----:B------:R-:W-:-:S13]  /*1480*/  FSETP.GTU.AND P0, PT, |R7|, 1.469367938527859385e-39, PT ;  /* 0x001000000700780b */ /* 0x000fda0003f0c200 */
[----:B------:R-:W-:Y:S05]  /*1490*/  @P0 BRA `(.L_x_13) ;  /* 0x0000000000940947 */ /* 0x000fea0003800000 */
[----:B------:R-:W-:-:S06]  /*14a0*/  DFMA R14, R22, -R14, R20 ;  /* 0x8000000e160e722b */ /* 0x000fcc0000000014 */
[----:B------:R-:W-:-:S04]  /*14b0*/  MOV R14, RZ ;  /* 0x000000ff000e7202 */ /* 0x000fc80000000f00 */
[C---:B------:R-:W-:Y:S02]  /*14c0*/  FSETP.NEU.AND P0, PT, R15.reuse, RZ, PT ;  /* 0x000000ff0f00720b */ /* 0x040fe40003f0d000 */
[----:B------:R-:W-:-:S04]  /*14d0*/  LOP3.LUT R17, R15, 0x80000000, R17, 0x48, !PT ;  /* 0x800000000f117812 */ /* 0x000fc800078e4811 */
[----:B------:R-:W-:-:S07]  /*14e0*/  LOP3.LUT R15, R17, R9, RZ, 0xfc, !PT ;  /* 0x00000009110f7212 */ /* 0x000fce00078efcff */
[----:B------:R-:W-:Y:S05]  /*14f0*/  @!P0 BRA `(.L_x_13) ;  /* 0x00000000007c8947 */ /* 0x000fea0003800000 */
[----:B------:R-:W-:Y:S01]  /*1500*/  IMAD.MOV R9, RZ, RZ, -R18 ;  /* 0x000000ffff097224 */ /* 0x000fe200078e0a12 */
[----:B------:R-:W-:Y:S01]  /*1510*/  DMUL.RP R14, R22, R14 ;  /* 0x0000000e160e7228 */ /* 0x000fe20000008000 */
[----:B------:R-:W-:-:S06]  /*1520*/  IMAD.MOV.U32 R8, RZ, RZ, RZ ;  /* 0x000000ffff087224 */ /* 0x000fcc00078e00ff */
[----:B------:R-:W-:-:S03]  /*1530*/  DFMA R8, R6, -R8, R22 ;  /* 0x800000080608722b */ /* 0x000fc60000000016 */
[----:B------:R-:W-:-:S03]  /*1540*/  LOP3.LUT R17, R15, R17, RZ, 0x3c, !PT ;  /* 0x000000110f117212 */ /* 0x000fc600078e3cff */
[----:B------:R-:W-:-:S04]  /*1550*/  IADD3 R8, PT, PT, -R18, -0x43300000, RZ ;  /* 0xbcd0000012087810 */ /* 0x000fc80007ffe1ff */
[----:B------:R-:W-:-:S04]  /*1560*/  FSETP.NEU.AND P0, PT, |R9|, R8, PT ;  /* 0x000000080900720b */ /* 0x000fc80003f0d200 */
[----:B------:R-:W-:Y:S02]  /*1570*/  FSEL R6, R14, R6, !P0 ;  /* 0x000000060e067208 */ /* 0x000fe40004000000 */
[----:B------:R-:W-:Y:S01]  /*1580*/  FSEL R7, R17, R7, !P0 ;  /* 0x0000000711077208 */ /* 0x000fe20004000000 */
[----:B------:R-:W-:Y:S06]  /*1590*/  BRA `(.L_x_13) ;  /* 0x0000000000547947 */ /* 0x000fec0003800000 */
.L_x_12:
[----:B------:R-:W-:-:S14]  /*15a0*/  DSETP.NAN.AND P0, PT, R18, R18, PT ;  /* 0x000000121200722a */ /* 0x000fdc0003f08000 */
[----:B------:R-:W-:Y:S05]  /*15b0*/  @P0 BRA `(.L_x_14) ;  /* 0x0000000000440947 */ /* 0x000fea0003800000 */
[----:B------:R-:W-:-:S14]  /*15c0*/  DSETP.NAN.AND P0, PT, R16, R16, PT ;  /* 0x000000101000722a */ /* 0x000fdc0003f08000 */
[----:B------:R-:W-:Y:S05]  /*15d0*/  @P0 BRA `(.L_x_15) ;  /* 0x0000000000300947 */ /* 0x000fea0003800000 */
[----:B------:R-:W-:Y:S01]  /*15e0*/  ISETP.NE.AND P0, PT, R8, R9, PT ;  /* 0x000000090800720c */ /* 0x000fe20003f05270 */
[----:B------:R-:W-:Y:S02]  /*15f0*/  IMAD.MOV.U32 R6, RZ, RZ, 0x0 ;  /* 0x00000000ff067424 */ /* 0x000fe400078e00ff */
[----:B------:R-:W-:-:S10]  /*1600*/  IMAD.MOV.U32 R7, RZ, RZ, -0x80000 ;  /* 0xfff80000ff077424 */ /* 0x000fd400078e00ff */
[----:B------:R-:W-:Y:S05]  /*1610*/  @!P0 BRA `(.L_x_13) ;  /* 0x0000000000348947 */ /* 0x000fea0003800000 */
[----:B------:R-:W-:Y:S02]  /*1620*/  ISETP.NE.AND P0, PT, R8, 0x7ff00000, PT ;  /* 0x7ff000000800780c */ /* 0x000fe40003f05270 */
[----:B------:R-:W-:Y:S02]  /*1630*/  LOP3.LUT R7, R19, 0x80000000, R17, 0x48, !PT ;  /* 0x8000000013077812 */ /* 0x000fe400078e4811 */
[----:B------:R-:W-:-:S13]  /*1640*/  ISETP.EQ.OR P0, PT, R9, RZ, !P0 ;  /* 0x000000ff0900720c */ /* 0x000fda0004702670 */
[----:B------:R-:W-:Y:S01]  /*1650*/  @P0 LOP3.LUT R8, R7, 0x7ff00000, RZ, 0xfc, !PT ;  /* 0x7ff0000007080812 */ /* 0x000fe200078efcff */
[----:B------:R-:W-:Y:S02]  /*1660*/  @!P0 IMAD.MOV.U32 R6, RZ, RZ, RZ ;  /* 0x000000ffff068224 */ /* 0x000fe400078e00ff */
[----:B------:R-:W-:Y:S02]  /*1670*/  @P0 IMAD.MOV.U32 R6, RZ, RZ, RZ ;  /* 0x000000ffff060224 */ /* 0x000fe400078e00ff */
[----:B------:R-:W-:Y:S01]  /*1680*/  @P0 IMAD.MOV.U32 R7, RZ, RZ, R8 ;  /* 0x000000ffff070224 */ /* 0x000fe200078e0008 */
[----:B------:R-:W-:Y:S06]  /*1690*/  BRA `(.L_x_13) ;  /* 0x0000000000147947 */ /* 0x000fec0003800000 */
.L_x_15:
[----:B------:R-:W-:Y:S01]  /*16a0*/  LOP3.LUT R7, R17, 0x80000, RZ, 0xfc, !PT ;  /* 0x0008000011077812 */ /* 0x000fe200078efcff */
[----:B------:R-:W-:Y:S01]  /*16b0*/  IMAD.MOV.U32 R6, RZ, RZ, R16 ;  /* 0x000000ffff067224 */ /* 0x000fe200078e0010 */
[----:B------:R-:W-:Y:S06]  /*16c0*/  BRA `(.L_x_13) ;  /* 0x0000000000087947 */ /* 0x000fec0003800000 */
.L_x_14:
[----:B------:R-:W-:Y:S01]  /*16d0*/  LOP3.LUT R7, R19, 0x80000, RZ, 0xfc, !PT ;  /* 0x0008000013077812 */ /* 0x000fe200078efcff */
[----:B------:R-:W-:-:S07]  /*16e0*/  IMAD.MOV.U32 R6, RZ, RZ, R18 ;  /* 0x000000ffff067224 */ /* 0x000fce00078e0012 */
.L_x_13:
[----:B------:R-:W-:Y:S02]  /*16f0*/  IMAD.MOV.U32 R8, RZ, RZ, R6 ;  /* 0x000000ffff087224 */ /* 0x000fe400078e0006 */
[----:B------:R-:W-:Y:S02]  /*1700*/  IMAD.MOV.U32 R9, RZ, RZ, R7 ;  /* 0x000000ffff097224 */ /* 0x000fe400078e0007 */
[----:B------:R-:W-:Y:S02]  /*1710*/  IMAD.MOV.U32 R6, RZ, RZ, R0 ;  /* 0x000000ffff067224 */ /* 0x000fe400078e0000 */
[----:B------:R-:W-:-:S04]  /*1720*/  IMAD.MOV.U32 R7, RZ, RZ, 0x0 ;  /* 0x00000000ff077424 */ /* 0x000fc800078e00ff */
[----:B------:R-:W-:Y:S05]  /*1730*/  RET.REL.NODEC R6 `(_Z3sumPdS_) ;  /* 0xffffffe806307950 */ /* 0x000fea0003c3ffff */
.L_x_16:
[----:B------:R-:W-:-:S00]  /*1740*/  BRA `(.L_x_16) ;  /* 0xfffffffc00fc7947 */ /* 0x000fc0000383ffff */
[----:B------:R-:W-:-:S00]  /*1750*/  NOP ;  /* 0x0000000000007918 */ /* 0x000fc00000000000 */
        /* <DEDUP_REMOVED lines=10> */
.L_x_17:


//--------------------- .nv.shared._Z3sumPdS_     --------------------------
	.section	.nv.shared._Z3sumPdS_,"aw",@nobits
	.sectionflags	@""
	.align	8
.nv.shared._Z3sumPdS_:
	.zero		5120


//--------------------- .nv.shared.reserved.0     --------------------------
	.section	.nv.shared.reserved.0,"aw",@nobits
	.weak		__nv_reservedSMEM_offset_0_alias
	.size		__nv_reservedSMEM_offset_0_alias, 0, 64
	.other		__nv_reservedSMEM_offset_0_alias,@"STO_CUDA_RESERVED_SHARED STV_DEFAULT"
__nv_reservedSMEM_offset_0_alias:
	.zero		0
	.zero		64


//--------------------- .nv.global                --------------------------
	.section	.nv.global,"aw",@nobits
	.align	8
.nv.global:
	.type		d_z,@object
	.size		d_z,(.L_0 - d_z)
d_z:
	.zero		80
.L_0:


//--------------------- .nv.constant0._Z3sumPdS_  --------------------------
	.section	.nv.constant0._Z3sumPdS_,"a",@progbits
	.sectionflags	@""
	.align	4
.nv.constant0._Z3sumPdS_:
	.zero		912


//--------------------- SYMBOLS --------------------------

	.type		.nv.reservedSmem.offset0,@object
	.size		.nv.reservedSmem.offset0,0x4
	.type		.nv.reservedSmem.cap,@object
	.size		.nv.reservedSmem.cap,0x4
